//
// Generated by NVIDIA NVVM Compiler
//
// Compiler Build ID: CL-36424714
// Cuda compilation tools, release 13.0, V13.0.88
// Based on NVVM 20.0.0
//

.version 9.0
.target sm_100
.address_size 64

	// .globl	QsTDiv

.visible .entry QsTDiv(
	.param .u64 .ptr .align 1 QsTDiv_param_0,
	.param .u64 .ptr .align 1 QsTDiv_param_1,
	.param .u64 .ptr .align 1 QsTDiv_param_2,
	.param .u64 .ptr .align 1 QsTDiv_param_3,
	.param .u64 .ptr .align 1 QsTDiv_param_4,
	.param .u32 QsTDiv_param_5,
	.param .u32 QsTDiv_param_6
)
{
	.reg .pred 	%p<11>;
	.reg .b32 	%r<35>;
	.reg .b64 	%rd<20>;

	ld.param.u64 	%rd6, [QsTDiv_param_0];
	ld.param.u64 	%rd7, [QsTDiv_param_1];
	ld.param.u64 	%rd8, [QsTDiv_param_2];
	ld.param.u64 	%rd9, [QsTDiv_param_3];
	ld.param.u64 	%rd10, [QsTDiv_param_4];
	ld.param.u32 	%r15, [QsTDiv_param_5];
	ld.param.u32 	%r14, [QsTDiv_param_6];
	mov.u32 	%r16, %ntid.x;
	mov.u32 	%r17, %ctaid.x;
	mov.u32 	%r18, %tid.x;
	mad.lo.s32 	%r1, %r16, %r17, %r18;
	setp.ge.s32 	%p1, %r1, %r15;
	@%p1 bra 	$L__BB0_8;
	cvta.to.global.u64 	%rd11, %rd6;
	mul.wide.s32 	%rd12, %r1, 4;
	add.s64 	%rd1, %rd11, %rd12;
	ld.global.u32 	%r33, [%rd1];
	setp.lt.s32 	%p2, %r33, 2;
	setp.lt.s32 	%p3, %r14, 1;
	or.pred  	%p4, %p2, %p3;
	@%p4 bra 	$L__BB0_7;
	cvta.to.global.u64 	%rd13, %rd8;
	add.s64 	%rd2, %rd13, %rd12;
	cvta.to.global.u64 	%rd15, %rd9;
	add.s64 	%rd3, %rd15, %rd12;
	cvta.to.global.u64 	%rd4, %rd10;
	mov.b32 	%r30, 0;
$L__BB0_3:
	mul.wide.u32 	%rd16, %r30, 4;
	add.s64 	%rd5, %rd4, %rd16;
	ld.global.u32 	%r32, [%rd5];
	rem.s32 	%r20, %r33, %r32;
	setp.ne.s32 	%p5, %r20, 0;
	@%p5 bra 	$L__BB0_6;
	mov.b32 	%r21, 1;
	shl.b32 	%r6, %r21, %r30;
$L__BB0_5:
	div.s32 	%r22, %r33, %r32;
	st.global.u32 	[%rd1], %r22;
	ld.global.u32 	%r23, [%rd2];
	xor.b32  	%r24, %r23, %r6;
	st.global.u32 	[%rd2], %r24;
	ld.global.u32 	%r25, [%rd3];
	or.b32  	%r26, %r25, %r6;
	st.global.u32 	[%rd3], %r26;
	ld.global.u32 	%r33, [%rd1];
	ld.global.u32 	%r32, [%rd5];
	rem.s32 	%r27, %r33, %r32;
	setp.eq.s32 	%p6, %r27, 0;
	@%p6 bra 	$L__BB0_5;
$L__BB0_6:
	add.s32 	%r30, %r30, 1;
	setp.gt.s32 	%p7, %r33, 1;
	setp.lt.s32 	%p8, %r30, %r14;
	and.pred  	%p9, %p7, %p8;
	@%p9 bra 	$L__BB0_3;
$L__BB0_7:
	setp.eq.s32 	%p10, %r33, 1;
	selp.u32 	%r28, 1, 0, %p10;
	cvta.to.global.u64 	%rd17, %rd7;
	add.s64 	%rd19, %rd17, %rd12;
	st.global.u32 	[%rd19], %r28;
$L__BB0_8:
	ret;

}


// ===== COMPILED SASS (sm_100) =====

	.target	sm_100

	.elftype	@"ET_EXEC"


//--------------------- .note.nv.tkinfo           --------------------------
	.section	.note.nv.tkinfo,"",@"SHT_NOTE"
	.sectionflags	@"SHF_NOTE_NV_TKINFO"
	.tkinfo
        /*0018*/ 	.word	0x00000002
        /*0030*/ 	.string	""
        /*0030*/ 	.string	"ptxas"
        /*0030*/ 	.string	"Cuda compilation tools, release 13.0, V13.0.88"
        /*0030*/ 	.string	"Build cuda_13.0.r13.0/compiler.36424714_0"
        /*0030*/ 	.string	"-arch sm_100 -m 64 "



//--------------------- .note.nv.cuinfo           --------------------------
	.section	.note.nv.cuinfo,"",@"SHT_NOTE"
	.sectionflags	@"SHF_NOTE_NV_CUINFO"
        /*0018*/ 	.short	0x0002
        /*001a*/ 	.short	0x0064
        /*001c*/ 	.short	0x0082
	.zero		2


//--------------------- .nv.info                  --------------------------
	.section	.nv.info,"",@"SHT_CUDA_INFO"
	.align	4


	//----- nvinfo : EIATTR_REGCOUNT
	.align		4
        /*0000*/ 	.byte	0x04, 0x2f
        /*0002*/ 	.short	(.L_1 - .L_0)
	.align		4
.L_0:
        /*0004*/ 	.word	index@(QsTDiv)
        /*0008*/ 	.word	0x00000017


	//----- nvinfo : EIATTR_FRAME_SIZE
	.align		4
.L_1:
        /*000c*/ 	.byte	0x04, 0x11
        /*000e*/ 	.short	(.L_3 - .L_2)
	.align		4
.L_2:
        /*0010*/ 	.word	index@(QsTDiv)
        /*0014*/ 	.word	0x00000000


	//----- nvinfo : EIATTR_MIN_STACK_SIZE
	.align		4
.L_3:
        /*0018*/ 	.byte	0x04, 0x12
        /*001a*/ 	.short	(.L_5 - .L_4)
	.align		4
.L_4:
        /*001c*/ 	.word	index@(QsTDiv)
        /*0020*/ 	.word	0x00000000
.L_5:


//--------------------- .nv.compat                --------------------------
	.section	.nv.compat,"",@"SHT_CUDA_COMPAT_INFO"
	.align	4
        /*0000*/ 	.byte	0x02, 0x09, 0x00, 0x00, 0x02, 0x02, 0x01, 0x00, 0x02, 0x05, 0x05, 0x00, 0x03, 0x07, 0x01, 0x01
        /*0010*/ 	.byte	0x02, 0x03, 0x00, 0x00, 0x02, 0x06, 0x01, 0x00, 0x04, 0x0b, 0x08, 0x00, 0x09, 0x00, 0x00, 0x00
        /*0020*/ 	.byte	0x00, 0x00, 0x00, 0x00


//--------------------- .nv.info.QsTDiv           --------------------------
	.section	.nv.info.QsTDiv,"",@"SHT_CUDA_INFO"
	.sectionflags	@""
	.align	4


	//----- nvinfo : EIATTR_CUDA_API_VERSION
	.align		4
        /*0000*/ 	.byte	0x04, 0x37
        /*0002*/ 	.short	(.L_7 - .L_6)
.L_6:
        /*0004*/ 	.word	0x00000082


	//----- nvinfo : EIATTR_KPARAM_INFO
	.align		4
.L_7:
        /*0008*/ 	.byte	0x04, 0x17
        /*000a*/ 	.short	(.L_9 - .L_8)
.L_8:
        /*000c*/ 	.word	0x00000000
        /*0010*/ 	.short	0x0006
        /*0012*/ 	.short	0x002c
        /*0014*/ 	.byte	0x00, 0xf0, 0x11, 0x00


	//----- nvinfo : EIATTR_KPARAM_INFO
	.align		4
.L_9:
        /*0018*/ 	.byte	0x04, 0x17
        /*001a*/ 	.short	(.L_11 - .L_10)
.L_10:
        /*001c*/ 	.word	0x00000000
        /*0020*/ 	.short	0x0005
        /*0022*/ 	.short	0x0028
        /*0024*/ 	.byte	0x00, 0xf0, 0x11, 0x00


	//----- nvinfo : EIATTR_KPARAM_INFO
	.align		4
.L_11:
        /*0028*/ 	.byte	0x04, 0x17
        /*002a*/ 	.short	(.L_13 - .L_12)
.L_12:
        /*002c*/ 	.word	0x00000000
        /*0030*/ 	.short	0x0004
        /*0032*/ 	.short	0x0020
        /*0034*/ 	.byte	0x00, 0xf5, 0x21, 0x00


	//----- nvinfo : EIATTR_KPARAM_INFO
	.align		4
.L_13:
        /*0038*/ 	.byte	0x04, 0x17
        /*003a*/ 	.short	(.L_15 - .L_14)
.L_14:
        /*003c*/ 	.word	0x00000000
        /*0040*/ 	.short	0x0003
        /*0042*/ 	.short	0x0018
        /*0044*/ 	.byte	0x00, 0xf5, 0x21, 0x00


	//----- nvinfo : EIATTR_KPARAM_INFO
	.align		4
.L_15:
        /*0048*/ 	.byte	0x04, 0x17
        /*004a*/ 	.short	(.L_17 - .L_16)
.L_16:
        /*004c*/ 	.word	0x00000000
        /*0050*/ 	.short	0x0002
        /*0052*/ 	.short	0x0010
        /*0054*/ 	.byte	0x00, 0xf5, 0x21, 0x00


	//----- nvinfo : EIATTR_KPARAM_INFO
	.align		4
.L_17:
        /*0058*/ 	.byte	0x04, 0x17
        /*005a*/ 	.short	(.L_19 - .L_18)
.L_18:
        /*005c*/ 	.word	0x00000000
        /*0060*/ 	.short	0x0001
        /*0062*/ 	.short	0x0008
        /*0064*/ 	.byte	0x00, 0xf5, 0x21, 0x00


	//----- nvinfo : EIATTR_KPARAM_INFO
	.align		4
.L_19:
        /*0068*/ 	.byte	0x04, 0x17
        /*006a*/ 	.short	(.L_21 - .L_20)
.L_20:
        /*006c*/ 	.word	0x00000000
        /*0070*/ 	.short	0x0000
        /*0072*/ 	.short	0x0000
        /*0074*/ 	.byte	0x00, 0xf5, 0x21, 0x00


	//----- nvinfo : EIATTR_SPARSE_MMA_MASK
	.align		4
.L_21:
        /*0078*/ 	.byte	0x03, 0x50
        /*007a*/ 	.short	0x0000


	//----- nvinfo : EIATTR_MAXREG_COUNT
	.align		4
        /*007c*/ 	.byte	0x03, 0x1b
        /*007e*/ 	.short	0x00ff


	//----- nvinfo : EIATTR_MERCURY_ISA_VERSION
	.align		4
        /*0080*/ 	.byte	0x03, 0x5f
        /*0082*/ 	.short	0x0101


	//----- nvinfo : EIATTR_VRC_CTA_INIT_COUNT
	.align		4
        /*0084*/ 	.byte	0x02, 0x4a
	.zero		1
	.zero		1


	//----- nvinfo : EIATTR_EXIT_INSTR_OFFSETS
	.align		4
        /*0088*/ 	.byte	0x04, 0x1c
        /*008a*/ 	.short	(.L_23 - .L_22)


	//   ....[0]....
.L_22:
        /*008c*/ 	.word	0x00000070


	//   ....[1]....
        /*0090*/ 	.word	0x000007a0


	//----- nvinfo : EIATTR_CRS_STACK_SIZE
	.align		4
.L_23:
        /*0094*/ 	.byte	0x04, 0x1e
        /*0096*/ 	.short	(.L_25 - .L_24)
.L_24:
        /*0098*/ 	.word	0x00000000


	//----- nvinfo : EIATTR_CBANK_PARAM_SIZE
	.align		4
.L_25:
        /*009c*/ 	.byte	0x03, 0x19
        /*009e*/ 	.short	0x0030


	//----- nvinfo : EIATTR_PARAM_CBANK
	.align		4
        /*00a0*/ 	.byte	0x04, 0x0a
        /*00a2*/ 	.short	(.L_27 - .L_26)
	.align		4
.L_26:
        /*00a4*/ 	.word	index@(.nv.constant0.QsTDiv)
        /*00a8*/ 	.short	0x0380
        /*00aa*/ 	.short	0x0030


	//----- nvinfo : EIATTR_SW_WAR
	.align		4
.L_27:
        /*00ac*/ 	.byte	0x04, 0x36
        /*00ae*/ 	.short	(.L_29 - .L_28)
.L_28:
        /*00b0*/ 	.word	0x00000008
.L_29:


//--------------------- .nv.callgraph             --------------------------
	.section	.nv.callgraph,"",@"SHT_CUDA_CALLGRAPH"
	.align	4
	.sectionentsize	8
	.align		4
        /*0000*/ 	.word	0x00000000
	.align		4
        /*0004*/ 	.word	0xffffffff
	.align		4
        /*0008*/ 	.word	0x00000000
	.align		4
        /*000c*/ 	.word	0xfffffffe
	.align		4
        /*0010*/ 	.word	0x00000000
	.align		4
        /*0014*/ 	.word	0xfffffffd
	.align		4
        /*0018*/ 	.word	0x00000000
	.align		4
        /*001c*/ 	.word	0xfffffffc


//--------------------- .text.QsTDiv              --------------------------
	.section	.text.QsTDiv,"ax",@progbits
	.align	128
        .global         QsTDiv
        .type           QsTDiv,@function
        .size           QsTDiv,(.L_x_7 - QsTDiv)
        .other          QsTDiv,@"STO_CUDA_ENTRY STV_DEFAULT"
QsTDiv:
.text.QsTDiv:
[----:B------:R-:W-:Y:S01]  /*0000*/  LDC R1, c[0x0][0x37c] ;  /* 0x0000df00ff017b82 */ /* 0x000fe20000000800 */
[----:B------:R-:W0:Y:S01]  /*0010*/  S2R R0, SR_CTAID.X ;  /* 0x0000000000007919 */ /* 0x000e220000002500 */
[----:B------:R-:W0:Y:S01]  /*0020*/  LDCU UR4, c[0x0][0x360] ;  /* 0x00006c00ff0477ac */ /* 0x000e220008000800 */
[----:B------:R-:W0:Y:S01]  /*0030*/  S2R R3, SR_TID.X ;  /* 0x0000000000037919 */ /* 0x000e220000002100 */
[----:B------:R-:W1:Y:S01]  /*0040*/  LDCU UR5, c[0x0][0x3a8] ;  /* 0x00007500ff0577ac */ /* 0x000e620008000800 */
[----:B0-----:R-:W-:-:S05]  /*0050*/  IMAD R0, R0, UR4, R3 ;  /* 0x0000000400007c24 */ /* 0x001fca000f8e0203 */
[----:B-1----:R-:W-:-:S13]  /*0060*/  ISETP.GE.AND P0, PT, R0, UR5, PT ;  /* 0x0000000500007c0c */ /* 0x002fda000bf06270 */
[----:B------:R-:W-:Y:S05]  /*0070*/  @P0 EXIT ;  /* 0x000000000000094d */ /* 0x000fea0003800000 */
[----:B------:R-:W0:Y:S01]  /*0080*/  LDC.64 R2, c[0x0][0x380] ;  /* 0x0000e000ff027b82 */ /* 0x000e220000000a00 */
[----:B------:R-:W1:Y:S07]  /*0090*/  LDCU.64 UR4, c[0x0][0x358] ;  /* 0x00006b00ff0477ac */ /* 0x000e6e0008000a00 */
[----:B------:R-:W2:Y:S01]  /*00a0*/  LDC R4, c[0x0][0x3ac] ;  /* 0x0000eb00ff047b82 */ /* 0x000ea20000000800 */
[----:B0-----:R-:W-:-:S05]  /*00b0*/  IMAD.WIDE R2, R0, 0x4, R2 ;  /* 0x0000000400027825 */ /* 0x001fca00078e0202 */
[----:B-1----:R-:W3:Y:S01]  /*00c0*/  LDG.E R10, desc[UR4][R2.64] ;  /* 0x00000004020a7981 */ /* 0x002ee2000c1e1900 */
[----:B------:R-:W-:Y:S01]  /*00d0*/  BSSY.RECONVERGENT B0, `(.L_x_0) ;  /* 0x0000067000007945 */ /* 0x000fe20003800200 */
[----:B--2---:R-:W-:-:S04]  /*00e0*/  ISETP.GE.AND P0, PT, R4, 0x1, PT ;  /* 0x000000010400780c */ /* 0x004fc80003f06270 */
[----:B---3--:R-:W-:-:S13]  /*00f0*/  ISETP.LT.OR P0, PT, R10, 0x2, !P0 ;  /* 0x000000020a00780c */ /* 0x008fda0004701670 */
[----:B------:R-:W-:Y:S05]  /*0100*/  @P0 BRA `(.L_x_1) ;  /* 0x00000004008c0947 */ /* 0x000fea0003800000 */
[----:B------:R-:W0:Y:S01]  /*0110*/  LDC.64 R4, c[0x0][0x390] ;  /* 0x0000e400ff047b82 */ /* 0x000e220000000a00 */
[----:B------:R-:W-:-:S07]  /*0120*/  IMAD.MOV.U32 R11, RZ, RZ, RZ ;  /* 0x000000ffff0b7224 */ /* 0x000fce00078e00ff */
[----:B------:R-:W1:Y:S01]  /*0130*/  LDC.64 R6, c[0x0][0x398] ;  /* 0x0000e600ff067b82 */ /* 0x000e620000000a00 */
[----:B0-----:R-:W-:-:S04]  /*0140*/  IMAD.WIDE R4, R0, 0x4, R4 ;  /* 0x0000000400047825 */ /* 0x001fc800078e0204 */
[----:B-1----:R-:W-:-:S07]  /*0150*/  IMAD.WIDE R6, R0, 0x4, R6 ;  /* 0x0000000400067825 */ /* 0x002fce00078e0206 */
.L_x_5:
[----:B------:R-:W0:Y:S02]  /*0160*/  LDC.64 R8, c[0x0][0x3a0] ;  /* 0x0000e800ff087b82 */ /* 0x000e240000000a00 */
[----:B0-----:R-:W-:-:S05]  /*0170*/  IMAD.WIDE.U32 R8, R11, 0x4, R8 ;  /* 0x000000040b087825 */ /* 0x001fca00078e0008 */
[----:B------:R-:W2:Y:S01]  /*0180*/  LDG.E R13, desc[UR4][R8.64] ;  /* 0x00000004080d7981 */ /* 0x000ea2000c1e1900 */
[----:B------:R-:W-:Y:S01]  /*0190*/  IABS R18, R10 ;  /* 0x0000000a00127213 */ /* 0x000fe20000000000 */
[----:B------:R-:W-:Y:S01]  /*01a0*/  BSSY.RECONVERGENT B1, `(.L_x_2) ;  /* 0x0000054000017945 */ /* 0x000fe20003800200 */
[----:B------:R-:W-:Y:S02]  /*01b0*/  ISETP.GE.AND P2, PT, R10, RZ, PT ;  /* 0x000000ff0a00720c */ /* 0x000fe40003f46270 */
[-C--:B--2---:R-:W-:Y:S02]  /*01c0*/  IABS R16, R13.reuse ;  /* 0x0000000d00107213 */ /* 0x084fe40000000000 */
[----:B------:R-:W-:Y:S02]  /*01d0*/  IABS R19, R13 ;  /* 0x0000000d00137213 */ /* 0x000fe40000000000 */
[----:B------:R-:W0:Y:S08]  /*01e0*/  I2F.RP R12, R16 ;  /* 0x00000010000c7306 */ /* 0x000e300000209400 */
[----:B0-----:R-:W0:Y:S02]  /*01f0*/  MUFU.RCP R12, R12 ;  /* 0x0000000c000c7308 */ /* 0x001e240000001000 */
[----:B0-----:R-:W-:-:S02]  /*0200*/  VIADD R14, R12, 0xffffffe ;  /* 0x0ffffffe0c0e7836 */ /* 0x001fc40000000000 */
[----:B------:R-:W-:-:S04]  /*0210*/  IMAD.MOV R12, RZ, RZ, -R19 ;  /* 0x000000ffff0c7224 */ /* 0x000fc800078e0a13 */
[----:B------:R0:W1:Y:S02]  /*0220*/  F2I.FTZ.U32.TRUNC.NTZ R15, R14 ;  /* 0x0000000e000f7305 */ /* 0x000064000021f000 */
[----:B0-----:R-:W-:Y:S02]  /*0230*/  IMAD.MOV.U32 R14, RZ, RZ, RZ ;  /* 0x000000ffff0e7224 */ /* 0x001fe400078e00ff */
[----:B-1----:R-:W-:-:S04]  /*0240*/  IMAD.MOV R17, RZ, RZ, -R15 ;  /* 0x000000ffff117224 */ /* 0x002fc800078e0a0f */
[----:B------:R-:W-:-:S04]  /*0250*/  IMAD R17, R17, R16, RZ ;  /* 0x0000001011117224 */ /* 0x000fc800078e02ff */
[----:B------:R-:W-:-:S06]  /*0260*/  IMAD.HI.U32 R15, R15, R17, R14 ;  /* 0x000000110f0f7227 */ /* 0x000fcc00078e000e */
[----:B------:R-:W-:-:S04]  /*0270*/  IMAD.HI.U32 R15, R15, R18, RZ ;  /* 0x000000120f0f7227 */ /* 0x000fc800078e00ff */
[----:B------:R-:W-:-:S05]  /*0280*/  IMAD R15, R15, R12, R18 ;  /* 0x0000000c0f0f7224 */ /* 0x000fca00078e0212 */
[----:B------:R-:W-:-:S13]  /*0290*/  ISETP.GT.U32.AND P0, PT, R16, R15, PT ;  /* 0x0000000f1000720c */ /* 0x000fda0003f04070 */
[----:B------:R-:W-:Y:S02]  /*02a0*/  @!P0 IADD3 R15, PT, PT, R15, -R16, RZ ;  /* 0x800000100f0f8210 */ /* 0x000fe40007ffe0ff */
[----:B------:R-:W-:Y:S02]  /*02b0*/  ISETP.NE.AND P0, PT, R13, RZ, PT ;  /* 0x000000ff0d00720c */ /* 0x000fe40003f05270 */
[----:B------:R-:W-:-:S13]  /*02c0*/  ISETP.GT.U32.AND P1, PT, R16, R15, PT ;  /* 0x0000000f1000720c */ /* 0x000fda0003f24070 */
[----:B------:R-:W-:-:S04]  /*02d0*/  @!P1 IMAD.IADD R15, R15, 0x1, -R16 ;  /* 0x000000010f0f9824 */ /* 0x000fc800078e0a10 */
[----:B------:R-:W-:Y:S01]  /*02e0*/  @!P2 IMAD.MOV R15, RZ, RZ, -R15 ;  /* 0x000000ffff0fa224 */ /* 0x000fe200078e0a0f */
[----:B------:R-:W-:-:S04]  /*02f0*/  @!P0 LOP3.LUT R15, RZ, R13, RZ, 0x33, !PT ;  /* 0x0000000dff0f8212 */ /* 0x000fc800078e33ff */
[----:B------:R-:W-:-:S13]  /*0300*/  ISETP.NE.AND P0, PT, R15, RZ, PT ;  /* 0x000000ff0f00720c */ /* 0x000fda0003f05270 */
[----:B------:R-:W-:Y:S05]  /*0310*/  @P0 BRA `(.L_x_3) ;  /* 0x0000000000f00947 */ /* 0x000fea0003800000 */
[----:B------:R-:W-:-:S05]  /*0320*/  IMAD.MOV.U32 R12, RZ, RZ, 0x1 ;  /* 0x00000001ff0c7424 */ /* 0x000fca00078e00ff */
[----:B------:R-:W-:-:S07]  /*0330*/  SHF.L.U32 R12, R12, R11, RZ ;  /* 0x0000000b0c0c7219 */ /* 0x000fce00000006ff */
.L_x_4:
[-C--:B------:R-:W-:Y:S02]  /*0340*/  IABS R16, R13.reuse ;  /* 0x0000000d00107213 */ /* 0x080fe40000000000 */
[----:B------:R-:W-:Y:S02]  /*0350*/  IABS R18, R10 ;  /* 0x0000000a00127213 */ /* 0x000fe40000000000 */
[----:B------:R-:W0:Y:S01]  /*0360*/  I2F.RP R17, R16 ;  /* 0x0000001000117306 */ /* 0x000e220000209400 */
[-C--:B------:R-:W-:Y:S02]  /*0370*/  IABS R20, R13.reuse ;  /* 0x0000000d00147213 */ /* 0x080fe40000000000 */
[----:B------:R-:W-:-:S04]  /*0380*/  LOP3.LUT R10, R10, R13, RZ, 0x3c, !PT ;  /* 0x0000000d0a0a7212 */ /* 0x000fc800078e3cff */
[----:B------:R-:W-:Y:S01]  /*0390*/  ISETP.GE.AND P1, PT, R10, RZ, PT ;  /* 0x000000ff0a00720c */ /* 0x000fe20003f26270 */
[----:B0-----:R-:W0:Y:S02]  /*03a0*/  MUFU.RCP R17, R17 ;  /* 0x0000001100117308 */ /* 0x001e240000001000 */
[----:B0-----:R-:W-:Y:S02]  /*03b0*/  VIADD R14, R17, 0xffffffe ;  /* 0x0ffffffe110e7836 */ /* 0x001fe40000000000 */
[----:B------:R-:W-:-:S04]  /*03c0*/  IMAD.MOV R17, RZ, RZ, -R20 ;  /* 0x000000ffff117224 */ /* 0x000fc800078e0a14 */
[----:B------:R0:W1:Y:S02]  /*03d0*/  F2I.FTZ.U32.TRUNC.NTZ R15, R14 ;  /* 0x0000000e000f7305 */ /* 0x000064000021f000 */
[----:B0-----:R-:W-:Y:S01]  /*03e0*/  IMAD.MOV.U32 R14, RZ, RZ, RZ ;  /* 0x000000ffff0e7224 */ /* 0x001fe200078e00ff */
[----:B-1----:R-:W-:-:S05]  /*03f0*/  IADD3 R19, PT, PT, RZ, -R15, RZ ;  /* 0x8000000fff137210 */ /* 0x002fca0007ffe0ff */
[----:B------:R-:W-:-:S04]  /*0400*/  IMAD R19, R19, R16, RZ ;  /* 0x0000001013137224 */ /* 0x000fc800078e02ff */
[----:B------:R-:W-:-:S06]  /*0410*/  IMAD.HI.U32 R15, R15, R19, R14 ;  /* 0x000000130f0f7227 */ /* 0x000fcc00078e000e */
[----:B------:R-:W-:-:S04]  /*0420*/  IMAD.HI.U32 R15, R15, R18, RZ ;  /* 0x000000120f0f7227 */ /* 0x000fc800078e00ff */
[----:B------:R-:W-:-:S05]  /*0430*/  IMAD R17, R15, R17, R18 ;  /* 0x000000110f117224 */ /* 0x000fca00078e0212 */
[----:B------:R-:W-:-:S13]  /*0440*/  ISETP.GT.U32.AND P2, PT, R16, R17, PT ;  /* 0x000000111000720c */ /* 0x000fda0003f44070 */
[----:B------:R-:W-:Y:S02]  /*0450*/  @!P2 IMAD.IADD R17, R17, 0x1, -R16 ;  /* 0x000000011111a824 */ /* 0x000fe400078e0a10 */
[----:B------:R-:W-:Y:S01]  /*0460*/  @!P2 VIADD R15, R15, 0x1 ;  /* 0x000000010f0fa836 */ /* 0x000fe20000000000 */
[----:B------:R-:W-:Y:S02]  /*0470*/  ISETP.NE.AND P2, PT, R13, RZ, PT ;  /* 0x000000ff0d00720c */ /* 0x000fe40003f45270 */
[----:B------:R-:W-:-:S13]  /*0480*/  ISETP.GE.U32.AND P0, PT, R17, R16, PT ;  /* 0x000000101100720c */ /* 0x000fda0003f06070 */
[----:B------:R-:W-:-:S05]  /*0490*/  @P0 IADD3 R15, PT, PT, R15, 0x1, RZ ;  /* 0x000000010f0f0810 */ /* 0x000fca0007ffe0ff */
[----:B------:R-:W-:Y:S01]  /*04a0*/  @!P1 IMAD.MOV R15, RZ, RZ, -R15 ;  /* 0x000000ffff0f9224 */ /* 0x000fe200078e0a0f */
[----:B------:R-:W-:-:S05]  /*04b0*/  @!P2 LOP3.LUT R15, RZ, R13, RZ, 0x33, !PT ;  /* 0x0000000dff0fa212 */ /* 0x000fca00078e33ff */
[----:B------:R-:W-:Y:S04]  /*04c0*/  STG.E desc[UR4][R2.64], R15 ;  /* 0x0000000f02007986 */ /* 0x000fe8000c101904 */
[----:B------:R-:W2:Y:S02]  /*04d0*/  LDG.E R13, desc[UR4][R4.64] ;  /* 0x00000004040d7981 */ /* 0x000ea4000c1e1900 */
[----:B--2---:R-:W-:-:S05]  /*04e0*/  LOP3.LUT R17, R13, R12, RZ, 0x3c, !PT ;  /* 0x0000000c0d117212 */ /* 0x004fca00078e3cff */
[----:B------:R-:W-:Y:S04]  /*04f0*/  STG.E desc[UR4][R4.64], R17 ;  /* 0x0000001104007986 */ /* 0x000fe8000c101904 */
[----:B------:R-:W2:Y:S02]  /*0500*/  LDG.E R13, desc[UR4][R6.64] ;  /* 0x00000004060d7981 */ /* 0x000ea4000c1e1900 */
[----:B--2---:R-:W-:-:S05]  /*0510*/  LOP3.LUT R19, R13, R12, RZ, 0xfc, !PT ;  /* 0x0000000c0d137212 */ /* 0x004fca00078efcff */
[----:B------:R0:W-:Y:S04]  /*0520*/  STG.E desc[UR4][R6.64], R19 ;  /* 0x0000001306007986 */ /* 0x0001e8000c101904 */
[----:B------:R-:W2:Y:S04]  /*0530*/  LDG.E R13, desc[UR4][R8.64] ;  /* 0x00000004080d7981 */ /* 0x000ea8000c1e1900 */
[----:B------:R-:W3:Y:S01]  /*0540*/  LDG.E R10, desc[UR4][R2.64] ;  /* 0x00000004020a7981 */ /* 0x000ee2000c1e1900 */
[-C--:B--2---:R-:W-:Y:S02]  /*0550*/  IABS R16, R13.reuse ;  /* 0x0000000d00107213 */ /* 0x084fe40000000000 */
[----:B0-----:R-:W-:-:S02]  /*0560*/  IABS R19, R13 ;  /* 0x0000000d00137213 */ /* 0x001fc40000000000 */
[----:B------:R-:W0:Y:S01]  /*0570*/  I2F.RP R18, R16 ;  /* 0x0000001000127306 */ /* 0x000e220000209400 */
[----:B---3--:R-:W-:Y:S02]  /*0580*/  ISETP.GE.AND P2, PT, R10, RZ, PT ;  /* 0x000000ff0a00720c */ /* 0x008fe40003f46270 */
[----:B------:R-:W-:-:S05]  /*0590*/  IADD3 R19, PT, PT, RZ, -R19, RZ ;  /* 0x80000013ff137210 */ /* 0x000fca0007ffe0ff */
[----:B0-----:R-:W0:Y:S02]  /*05a0*/  MUFU.RCP R18, R18 ;  /* 0x0000001200127308 */ /* 0x001e240000001000 */
[----:B0-----:R-:W-:Y:S01]  /*05b0*/  VIADD R14, R18, 0xffffffe ;  /* 0x0ffffffe120e7836 */ /* 0x001fe20000000000 */
[----:B------:R-:W-:-:S05]  /*05c0*/  IABS R18, R10 ;  /* 0x0000000a00127213 */ /* 0x000fca0000000000 */
[----:B------:R0:W1:Y:S02]  /*05d0*/  F2I.FTZ.U32.TRUNC.NTZ R15, R14 ;  /* 0x0000000e000f7305 */ /* 0x000064000021f000 */
[----:B0-----:R-:W-:Y:S02]  /*05e0*/  IMAD.MOV.U32 R14, RZ, RZ, RZ ;  /* 0x000000ffff0e7224 */ /* 0x001fe400078e00ff */
[----:B-1----:R-:W-:-:S04]  /*05f0*/  IMAD.MOV R17, RZ, RZ, -R15 ;  /* 0x000000ffff117224 */ /* 0x002fc800078e0a0f */
[----:B------:R-:W-:-:S04]  /*0600*/  IMAD R17, R17, R16, RZ ;  /* 0x0000001011117224 */ /* 0x000fc800078e02ff */
[----:B------:R-:W-:-:S04]  /*0610*/  IMAD.HI.U32 R15, R15, R17, R14 ;  /* 0x000000110f0f7227 */ /* 0x000fc800078e000e */
[----:B------:R-:W-:Y:S02]  /*0620*/  IMAD.MOV.U32 R17, RZ, RZ, R19 ;  /* 0x000000ffff117224 */ /* 0x000fe400078e0013 */
[----:B------:R-:W-:-:S04]  /*0630*/  IMAD.HI.U32 R15, R15, R18, RZ ;  /* 0x000000120f0f7227 */ /* 0x000fc800078e00ff */
[----:B------:R-:W-:-:S05]  /*0640*/  IMAD R15, R15, R17, R18 ;  /* 0x000000110f0f7224 */ /* 0x000fca00078e0212 */
[----:B------:R-:W-:-:S13]  /*0650*/  ISETP.GT.U32.AND P0, PT, R16, R15, PT ;  /* 0x0000000f1000720c */ /* 0x000fda0003f04070 */
[----:B------:R-:W-:Y:S01]  /*0660*/  @!P0 IMAD.IADD R15, R15, 0x1, -R16 ;  /* 0x000000010f0f8824 */ /* 0x000fe200078e0a10 */
[----:B------:R-:W-:-:S04]  /*0670*/  ISETP.NE.AND P0, PT, R13, RZ, PT ;  /* 0x000000ff0d00720c */ /* 0x000fc80003f05270 */
[----:B------:R-:W-:-:S13]  /*0680*/  ISETP.GT.U32.AND P1, PT, R16, R15, PT ;  /* 0x0000000f1000720c */ /* 0x000fda0003f24070 */
[----:B------:R-:W-:-:S05]  /*0690*/  @!P1 IADD3 R15, PT, PT, R15, -R16, RZ ;  /* 0x800000100f0f9210 */ /* 0x000fca0007ffe0ff */
[----:B------:R-:W-:Y:S01]  /*06a0*/  @!P2 IMAD.MOV R15, RZ, RZ, -R15 ;  /* 0x000000ffff0fa224 */ /* 0x000fe200078e0a0f */
[----:B------:R-:W-:-:S04]  /*06b0*/  @!P0 LOP3.LUT R15, RZ, R13, RZ, 0x33, !PT ;  /* 0x0000000dff0f8212 */ /* 0x000fc800078e33ff */
[----:B------:R-:W-:-:S13]  /*06c0*/  ISETP.NE.AND P0, PT, R15, RZ, PT ;  /* 0x000000ff0f00720c */ /* 0x000fda0003f05270 */
[----:B------:R-:W-:Y:S05]  /*06d0*/  @!P0 BRA `(.L_x_4) ;  /* 0xfffffffc00188947 */ /* 0x000fea000383ffff */
.L_x_3:
[----:B------:R-:W-:Y:S05]  /*06e0*/  BSYNC.RECONVERGENT B1 ;  /* 0x0000000000017941 */ /* 0x000fea0003800200 */
.L_x_2:
[----:B------:R-:W0:Y:S01]  /*06f0*/  LDCU UR6, c[0x0][0x3ac] ;  /* 0x00007580ff0677ac */ /* 0x000e220008000800 */
[----:B------:R-:W-:Y:S01]  /*0700*/  VIADD R11, R11, 0x1 ;  /* 0x000000010b0b7836 */ /* 0x000fe20000000000 */
[----:B------:R-:W-:-:S04]  /*0710*/  ISETP.GT.AND P1, PT, R10, 0x1, PT ;  /* 0x000000010a00780c */ /* 0x000fc80003f24270 */
[----:B0-----:R-:W-:-:S13]  /*0720*/  ISETP.GE.AND P0, PT, R11, UR6, PT ;  /* 0x000000060b007c0c */ /* 0x001fda000bf06270 */
[----:B------:R-:W-:Y:S05]  /*0730*/  @!P0 BRA P1, `(.L_x_5) ;  /* 0xfffffff800888947 */ /* 0x000fea000083ffff */
.L_x_1:
[----:B------:R-:W-:Y:S05]  /*0740*/  BSYNC.RECONVERGENT B0 ;  /* 0x0000000000007941 */ /* 0x000fea0003800200 */
.L_x_0:
[----:B------:R-:W0:Y:S01]  /*0750*/  LDC.64 R2, c[0x0][0x388] ;  /* 0x0000e200ff027b82 */ /* 0x000e220000000a00 */
[----:B------:R-:W-:-:S04]  /*0760*/  ISETP.NE.AND P0, PT, R10, 0x1, PT ;  /* 0x000000010a00780c */ /* 0x000fc80003f05270 */
[----:B------:R-:W-:Y:S01]  /*0770*/  SEL R5, RZ, 0x1, P0 ;  /* 0x00000001ff057807 */ /* 0x000fe20000000000 */
[----:B0-----:R-:W-:-:S05]  /*0780*/  IMAD.WIDE R2, R0, 0x4, R2 ;  /* 0x0000000400027825 */ /* 0x001fca00078e0202 */
[----:B------:R-:W-:Y:S01]  /*0790*/  STG.E desc[UR4][R2.64], R5 ;  /* 0x0000000502007986 */ /* 0x000fe2000c101904 */
[----:B------:R-:W-:Y:S05]  /*07a0*/  EXIT ;  /* 0x000000000000794d */ /* 0x000fea0003800000 */
.L_x_6:
[----:B------:R-:W-:-:S00]  /*07b0*/  BRA `(.L_x_6) ;  /* 0xfffffffc00fc7947 */ /* 0x000fc0000383ffff */
[----:B------:R-:W-:-:S00]  /*07c0*/  NOP ;  /* 0x0000000000007918 */ /* 0x000fc00000000000 */
        /* <DEDUP_REMOVED lines=11> */
.L_x_7:


//--------------------- .nv.shared.reserved.0     --------------------------
	.section	.nv.shared.reserved.0,"aw",@nobits
	.weak		__nv_reservedSMEM_offset_0_alias
	.size		__nv_reservedSMEM_offset_0_alias, 0, 64
	.other		__nv_reservedSMEM_offset_0_alias,@"STO_CUDA_RESERVED_SHARED STV_DEFAULT"
__nv_reservedSMEM_offset_0_alias:
	.zero		0
	.zero		64


//--------------------- .nv.constant0.QsTDiv      --------------------------
	.section	.nv.constant0.QsTDiv,"a",@progbits
	.sectionflags	@""
	.align	4
.nv.constant0.QsTDiv:
	.zero		944


//--------------------- SYMBOLS --------------------------

	.type		.nv.reservedSmem.offset0,@object
	.size		.nv.reservedSmem.offset0,0x4
